//
// Generated by NVIDIA NVVM Compiler
//
// Compiler Build ID: CL-36424714
// Cuda compilation tools, release 13.0, V13.0.88
// Based on NVVM 20.0.0
//

.version 9.0
.target sm_100
.address_size 64

	// .globl	_Z13dotProductGPUPfS_S_i
// _ZZ13dotProductGPUPfS_S_iE4c_sh has been demoted

.visible .entry _Z13dotProductGPUPfS_S_i(
	.param .u64 .ptr .align 1 _Z13dotProductGPUPfS_S_i_param_0,
	.param .u64 .ptr .align 1 _Z13dotProductGPUPfS_S_i_param_1,
	.param .u64 .ptr .align 1 _Z13dotProductGPUPfS_S_i_param_2,
	.param .u32 _Z13dotProductGPUPfS_S_i_param_3
)
{
	.reg .pred 	%p<5>;
	.reg .b32 	%r<13>;
	.reg .b32 	%f<9>;
	.reg .b64 	%rd<10>;
	// demoted variable
	.shared .align 4 .b8 _ZZ13dotProductGPUPfS_S_iE4c_sh[1024];
	ld.param.u64 	%rd2, [_Z13dotProductGPUPfS_S_i_param_0];
	ld.param.u64 	%rd3, [_Z13dotProductGPUPfS_S_i_param_1];
	ld.param.u64 	%rd1, [_Z13dotProductGPUPfS_S_i_param_2];
	cvta.to.global.u64 	%rd4, %rd3;
	cvta.to.global.u64 	%rd5, %rd2;
	mov.u32 	%r1, %tid.x;
	mov.u32 	%r12, %ntid.x;
	mov.u32 	%r6, %ctaid.x;
	mad.lo.s32 	%r7, %r12, %r6, %r1;
	mul.wide.s32 	%rd6, %r7, 4;
	add.s64 	%rd7, %rd5, %rd6;
	ld.global.f32 	%f1, [%rd7];
	add.s64 	%rd8, %rd4, %rd6;
	ld.global.f32 	%f2, [%rd8];
	mul.f32 	%f3, %f1, %f2;
	shl.b32 	%r8, %r1, 2;
	mov.u32 	%r9, _ZZ13dotProductGPUPfS_S_iE4c_sh;
	add.s32 	%r3, %r9, %r8;
	st.shared.f32 	[%r3], %f3;
	bar.sync 	0;
	setp.lt.u32 	%p1, %r12, 2;
	@%p1 bra 	$L__BB0_4;
$L__BB0_1:
	shr.u32 	%r5, %r12, 1;
	setp.ge.u32 	%p2, %r1, %r5;
	@%p2 bra 	$L__BB0_3;
	ld.shared.f32 	%f4, [%r3];
	shl.b32 	%r10, %r5, 2;
	add.s32 	%r11, %r3, %r10;
	ld.shared.f32 	%f5, [%r11];
	add.f32 	%f6, %f4, %f5;
	st.shared.f32 	[%r3], %f6;
$L__BB0_3:
	bar.sync 	0;
	setp.gt.u32 	%p3, %r12, 3;
	mov.u32 	%r12, %r5;
	@%p3 bra 	$L__BB0_1;
$L__BB0_4:
	setp.ne.s32 	%p4, %r1, 0;
	@%p4 bra 	$L__BB0_6;
	ld.shared.f32 	%f7, [_ZZ13dotProductGPUPfS_S_iE4c_sh];
	cvta.to.global.u64 	%rd9, %rd1;
	atom.global.add.f32 	%f8, [%rd9], %f7;
$L__BB0_6:
	ret;

}


// ===== COMPILED SASS (sm_100) =====

	.target	sm_100

	.elftype	@"ET_EXEC"


//--------------------- .note.nv.tkinfo           --------------------------
	.section	.note.nv.tkinfo,"",@"SHT_NOTE"
	.sectionflags	@"SHF_NOTE_NV_TKINFO"
	.tkinfo
        /*0018*/ 	.word	0x00000002
        /*0030*/ 	.string	""
        /*0030*/ 	.string	"ptxas"
        /*0030*/ 	.string	"Cuda compilation tools, release 13.0, V13.0.88"
        /*0030*/ 	.string	"Build cuda_13.0.r13.0/compiler.36424714_0"
        /*0030*/ 	.string	"-arch sm_100 -m 64 "



//--------------------- .note.nv.cuinfo           --------------------------
	.section	.note.nv.cuinfo,"",@"SHT_NOTE"
	.sectionflags	@"SHF_NOTE_NV_CUINFO"
        /*0018*/ 	.short	0x0002
        /*001a*/ 	.short	0x0064
        /*001c*/ 	.short	0x0082
	.zero		2


//--------------------- .nv.info                  --------------------------
	.section	.nv.info,"",@"SHT_CUDA_INFO"
	.align	4


	//----- nvinfo : EIATTR_REGCOUNT
	.align		4
        /*0000*/ 	.byte	0x04, 0x2f
        /*0002*/ 	.short	(.L_1 - .L_0)
	.align		4
.L_0:
        /*0004*/ 	.word	index@(_Z13dotProductGPUPfS_S_i)
        /*0008*/ 	.word	0x0000000a


	//----- nvinfo : EIATTR_FRAME_SIZE
	.align		4
.L_1:
        /*000c*/ 	.byte	0x04, 0x11
        /*000e*/ 	.short	(.L_3 - .L_2)
	.align		4
.L_2:
        /*0010*/ 	.word	index@(_Z13dotProductGPUPfS_S_i)
        /*0014*/ 	.word	0x00000000


	//----- nvinfo : EIATTR_MIN_STACK_SIZE
	.align		4
.L_3:
        /*0018*/ 	.byte	0x04, 0x12
        /*001a*/ 	.short	(.L_5 - .L_4)
	.align		4
.L_4:
        /*001c*/ 	.word	index@(_Z13dotProductGPUPfS_S_i)
        /*0020*/ 	.word	0x00000000
.L_5:


//--------------------- .nv.compat                --------------------------
	.section	.nv.compat,"",@"SHT_CUDA_COMPAT_INFO"
	.align	4
        /*0000*/ 	.byte	0x02, 0x09, 0x00, 0x00, 0x02, 0x02, 0x01, 0x00, 0x02, 0x05, 0x05, 0x00, 0x03, 0x07, 0x01, 0x01
        /*0010*/ 	.byte	0x02, 0x03, 0x00, 0x00, 0x02, 0x06, 0x01, 0x00, 0x04, 0x0b, 0x08, 0x00, 0x09, 0x00, 0x00, 0x00
        /*0020*/ 	.byte	0x00, 0x00, 0x00, 0x00


//--------------------- .nv.info._Z13dotProductGPUPfS_S_i --------------------------
	.section	.nv.info._Z13dotProductGPUPfS_S_i,"",@"SHT_CUDA_INFO"
	.sectionflags	@""
	.align	4


	//----- nvinfo : EIATTR_CUDA_API_VERSION
	.align		4
        /*0000*/ 	.byte	0x04, 0x37
        /*0002*/ 	.short	(.L_7 - .L_6)
.L_6:
        /*0004*/ 	.word	0x00000082


	//----- nvinfo : EIATTR_KPARAM_INFO
	.align		4
.L_7:
        /*0008*/ 	.byte	0x04, 0x17
        /*000a*/ 	.short	(.L_9 - .L_8)
.L_8:
        /*000c*/ 	.word	0x00000000
        /*0010*/ 	.short	0x0003
        /*0012*/ 	.short	0x0018
        /*0014*/ 	.byte	0x00, 0xf0, 0x11, 0x00


	//----- nvinfo : EIATTR_KPARAM_INFO
	.align		4
.L_9:
        /*0018*/ 	.byte	0x04, 0x17
        /*001a*/ 	.short	(.L_11 - .L_10)
.L_10:
        /*001c*/ 	.word	0x00000000
        /*0020*/ 	.short	0x0002
        /*0022*/ 	.short	0x0010
        /*0024*/ 	.byte	0x00, 0xf5, 0x21, 0x00


	//----- nvinfo : EIATTR_KPARAM_INFO
	.align		4
.L_11:
        /*0028*/ 	.byte	0x04, 0x17
        /*002a*/ 	.short	(.L_13 - .L_12)
.L_12:
        /*002c*/ 	.word	0x00000000
        /*0030*/ 	.short	0x0001
        /*0032*/ 	.short	0x0008
        /*0034*/ 	.byte	0x00, 0xf5, 0x21, 0x00


	//----- nvinfo : EIATTR_KPARAM_INFO
	.align		4
.L_13:
        /*0038*/ 	.byte	0x04, 0x17
        /*003a*/ 	.short	(.L_15 - .L_14)
.L_14:
        /*003c*/ 	.word	0x00000000
        /*0040*/ 	.short	0x0000
        /*0042*/ 	.short	0x0000
        /*0044*/ 	.byte	0x00, 0xf5, 0x21, 0x00


	//----- nvinfo : EIATTR_SPARSE_MMA_MASK
	.align		4
.L_15:
        /*0048*/ 	.byte	0x03, 0x50
        /*004a*/ 	.short	0x0000


	//----- nvinfo : EIATTR_MAXREG_COUNT
	.align		4
        /*004c*/ 	.byte	0x03, 0x1b
        /*004e*/ 	.short	0x00ff


	//----- nvinfo : EIATTR_NUM_BARRIERS
	.align		4
        /*0050*/ 	.byte	0x02, 0x4c
        /*0052*/ 	.byte	0x01
	.zero		1


	//----- nvinfo : EIATTR_MERCURY_ISA_VERSION
	.align		4
        /*0054*/ 	.byte	0x03, 0x5f
        /*0056*/ 	.short	0x0101


	//----- nvinfo : EIATTR_VRC_CTA_INIT_COUNT
	.align		4
        /*0058*/ 	.byte	0x02, 0x4a
	.zero		1
	.zero		1


	//----- nvinfo : EIATTR_EXIT_INSTR_OFFSETS
	.align		4
        /*005c*/ 	.byte	0x04, 0x1c
        /*005e*/ 	.short	(.L_17 - .L_16)


	//   ....[0]....
.L_16:
        /*0060*/ 	.word	0x00000220


	//   ....[1]....
        /*0064*/ 	.word	0x00000290


	//----- nvinfo : EIATTR_CBANK_PARAM_SIZE
	.align		4
.L_17:
        /*0068*/ 	.byte	0x03, 0x19
        /*006a*/ 	.short	0x001c


	//----- nvinfo : EIATTR_PARAM_CBANK
	.align		4
        /*006c*/ 	.byte	0x04, 0x0a
        /*006e*/ 	.short	(.L_19 - .L_18)
	.align		4
.L_18:
        /*0070*/ 	.word	index@(.nv.constant0._Z13dotProductGPUPfS_S_i)
        /*0074*/ 	.short	0x0380
        /*0076*/ 	.short	0x001c


	//----- nvinfo : EIATTR_SW_WAR
	.align		4
.L_19:
        /*0078*/ 	.byte	0x04, 0x36
        /*007a*/ 	.short	(.L_21 - .L_20)
.L_20:
        /*007c*/ 	.word	0x00000008
.L_21:


//--------------------- .nv.callgraph             --------------------------
	.section	.nv.callgraph,"",@"SHT_CUDA_CALLGRAPH"
	.align	4
	.sectionentsize	8
	.align		4
        /*0000*/ 	.word	0x00000000
	.align		4
        /*0004*/ 	.word	0xffffffff
	.align		4
        /*0008*/ 	.word	0x00000000
	.align		4
        /*000c*/ 	.word	0xfffffffe
	.align		4
        /*0010*/ 	.word	0x00000000
	.align		4
        /*0014*/ 	.word	0xfffffffd
	.align		4
        /*0018*/ 	.word	0x00000000
	.align		4
        /*001c*/ 	.word	0xfffffffc


//--------------------- .text._Z13dotProductGPUPfS_S_i --------------------------
	.section	.text._Z13dotProductGPUPfS_S_i,"ax",@progbits
	.align	128
        .global         _Z13dotProductGPUPfS_S_i
        .type           _Z13dotProductGPUPfS_S_i,@function
        .size           _Z13dotProductGPUPfS_S_i,(.L_x_3 - _Z13dotProductGPUPfS_S_i)
        .other          _Z13dotProductGPUPfS_S_i,@"STO_CUDA_ENTRY STV_DEFAULT"
_Z13dotProductGPUPfS_S_i:
.text._Z13dotProductGPUPfS_S_i:
[----:B------:R-:W-:Y:S01]  /*0000*/  LDC R1, c[0x0][0x37c] ;  /* 0x0000df00ff017b82 */ /* 0x000fe20000000800 */
[----:B------:R-:W0:Y:S07]  /*0010*/  S2R R6, SR_TID.X ;  /* 0x0000000000067919 */ /* 0x000e2e0000002100 */
[----:B------:R-:W1:Y:S01]  /*0020*/  LDC.64 R2, c[0x0][0x380] ;  /* 0x0000e000ff027b82 */ /* 0x000e620000000a00 */
[----:B------:R-:W0:Y:S01]  /*0030*/  LDCU UR8, c[0x0][0x360] ;  /* 0x00006c00ff0877ac */ /* 0x000e220008000800 */
[----:B------:R-:W0:Y:S01]  /*0040*/  S2R R7, SR_CTAID.X ;  /* 0x0000000000077919 */ /* 0x000e220000002500 */
[----:B------:R-:W2:Y:S05]  /*0050*/  LDCU.64 UR6, c[0x0][0x358] ;  /* 0x00006b00ff0677ac */ /* 0x000eaa0008000a00 */
[----:B------:R-:W3:Y:S01]  /*0060*/  LDC.64 R4, c[0x0][0x388] ;  /* 0x0000e200ff047b82 */ /* 0x000ee20000000a00 */
[----:B0-----:R-:W-:-:S04]  /*0070*/  IMAD R7, R7, UR8, R6 ;  /* 0x0000000807077c24 */ /* 0x001fc8000f8e0206 */
[----:B-1----:R-:W-:-:S04]  /*0080*/  IMAD.WIDE R2, R7, 0x4, R2 ;  /* 0x0000000407027825 */ /* 0x002fc800078e0202 */
[----:B---3--:R-:W-:Y:S02]  /*0090*/  IMAD.WIDE R4, R7, 0x4, R4 ;  /* 0x0000000407047825 */ /* 0x008fe400078e0204 */
[----:B--2---:R-:W2:Y:S04]  /*00a0*/  LDG.E R2, desc[UR6][R2.64] ;  /* 0x0000000602027981 */ /* 0x004ea8000c1e1900 */
[----:B------:R-:W2:Y:S01]  /*00b0*/  LDG.E R5, desc[UR6][R4.64] ;  /* 0x0000000604057981 */ /* 0x000ea2000c1e1900 */
[----:B------:R-:W0:Y:S01]  /*00c0*/  S2UR UR5, SR_CgaCtaId ;  /* 0x00000000000579c3 */ /* 0x000e220000008800 */
[----:B------:R-:W-:Y:S01]  /*00d0*/  UMOV UR4, 0x400 ;  /* 0x0000040000047882 */ /* 0x000fe20000000000 */
[----:B------:R-:W-:Y:S01]  /*00e0*/  UISETP.GE.U32.AND UP0, UPT, UR8, 0x2, UPT ;  /* 0x000000020800788c */ /* 0x000fe2000bf06070 */
[----:B------:R-:W-:Y:S01]  /*00f0*/  ISETP.NE.AND P0, PT, R6, RZ, PT ;  /* 0x000000ff0600720c */ /* 0x000fe20003f05270 */
[----:B0-----:R-:W-:-:S06]  /*0100*/  ULEA UR4, UR5, UR4, 0x18 ;  /* 0x0000000405047291 */ /* 0x001fcc000f8ec0ff */
[----:B------:R-:W-:Y:S01]  /*0110*/  LEA R7, R6, UR4, 0x2 ;  /* 0x0000000406077c11 */ /* 0x000fe2000f8e10ff */
[----:B--2---:R-:W-:-:S05]  /*0120*/  FMUL R0, R2, R5 ;  /* 0x0000000502007220 */ /* 0x004fca0000400000 */
[----:B------:R0:W-:Y:S01]  /*0130*/  STS [R7], R0 ;  /* 0x0000000007007388 */ /* 0x0001e20000000800 */
[----:B------:R-:W-:Y:S06]  /*0140*/  BAR.SYNC.DEFER_BLOCKING 0x0 ;  /* 0x0000000000007b1d */ /* 0x000fec0000010000 */
[----:B------:R-:W-:Y:S05]  /*0150*/  BRA.U !UP0, `(.L_x_0) ;  /* 0x0000000108307547 */ /* 0x000fea000b800000 */
[----:B0-----:R-:W-:-:S07]  /*0160*/  MOV R0, UR8 ;  /* 0x0000000800007c02 */ /* 0x001fce0008000f00 */
.L_x_1:
[----:B------:R-:W-:-:S04]  /*0170*/  SHF.R.U32.HI R4, RZ, 0x1, R0 ;  /* 0x00000001ff047819 */ /* 0x000fc80000011600 */
[----:B------:R-:W-:-:S13]  /*0180*/  ISETP.GE.U32.AND P1, PT, R6, R4, PT ;  /* 0x000000040600720c */ /* 0x000fda0003f26070 */
[----:B------:R-:W-:Y:S01]  /*0190*/  @!P1 LEA R3, R4, R7, 0x2 ;  /* 0x0000000704039211 */ /* 0x000fe200078e10ff */
[----:B------:R-:W-:Y:S05]  /*01a0*/  @!P1 LDS R2, [R7] ;  /* 0x0000000007029984 */ /* 0x000fea0000000800 */
[----:B------:R-:W0:Y:S02]  /*01b0*/  @!P1 LDS R3, [R3] ;  /* 0x0000000003039984 */ /* 0x000e240000000800 */
[----:B0-----:R-:W-:-:S05]  /*01c0*/  @!P1 FADD R2, R2, R3 ;  /* 0x0000000302029221 */ /* 0x001fca0000000000 */
[----:B------:R1:W-:Y:S01]  /*01d0*/  @!P1 STS [R7], R2 ;  /* 0x0000000207009388 */ /* 0x0003e20000000800 */
[----:B------:R-:W-:Y:S01]  /*01e0*/  BAR.SYNC.DEFER_BLOCKING 0x0 ;  /* 0x0000000000007b1d */ /* 0x000fe20000010000 */
[----:B------:R-:W-:Y:S02]  /*01f0*/  ISETP.GT.U32.AND P1, PT, R0, 0x3, PT ;  /* 0x000000030000780c */ /* 0x000fe40003f24070 */
[----:B------:R-:W-:-:S11]  /*0200*/  MOV R0, R4 ;  /* 0x0000000400007202 */ /* 0x000fd60000000f00 */
[----:B-1----:R-:W-:Y:S05]  /*0210*/  @P1 BRA `(.L_x_1) ;  /* 0xfffffffc00d41947 */ /* 0x002fea000383ffff */
.L_x_0:
[----:B------:R-:W-:Y:S05]  /*0220*/  @P0 EXIT ;  /* 0x000000000000094d */ /* 0x000fea0003800000 */
[----:B------:R-:W1:Y:S01]  /*0230*/  S2UR UR5, SR_CgaCtaId ;  /* 0x00000000000579c3 */ /* 0x000e620000008800 */
[----:B------:R-:W-:-:S07]  /*0240*/  UMOV UR4, 0x400 ;  /* 0x0000040000047882 */ /* 0x000fce0000000000 */
[----:B------:R-:W2:Y:S01]  /*0250*/  LDC.64 R2, c[0x0][0x390] ;  /* 0x0000e400ff027b82 */ /* 0x000ea20000000a00 */
[----:B-1----:R-:W-:-:S09]  /*0260*/  ULEA UR4, UR5, UR4, 0x18 ;  /* 0x0000000405047291 */ /* 0x002fd2000f8ec0ff */
[----:B------:R-:W2:Y:S04]  /*0270*/  LDS R5, [UR4] ;  /* 0x00000004ff057984 */ /* 0x000ea80008000800 */
[----:B--2---:R-:W-:Y:S01]  /*0280*/  REDG.E.ADD.F32.FTZ.RN.STRONG.GPU desc[UR6][R2.64], R5 ;  /* 0x00000005020079a6 */ /* 0x004fe2000c12f306 */
[----:B------:R-:W-:Y:S05]  /*0290*/  EXIT ;  /* 0x000000000000794d */ /* 0x000fea0003800000 */
.L_x_2:
[----:B------:R-:W-:-:S00]  /*02a0*/  BRA `(.L_x_2) ;  /* 0xfffffffc00fc7947 */ /* 0x000fc0000383ffff */
[----:B------:R-:W-:-:S00]  /*02b0*/  NOP ;  /* 0x0000000000007918 */ /* 0x000fc00000000000 */
        /* <DEDUP_REMOVED lines=12> */
.L_x_3:


//--------------------- .nv.shared._Z13dotProductGPUPfS_S_i --------------------------
	.section	.nv.shared._Z13dotProductGPUPfS_S_i,"aw",@nobits
	.sectionflags	@""
	.align	4
.nv.shared._Z13dotProductGPUPfS_S_i:
	.zero		2048


//--------------------- .nv.shared.reserved.0     --------------------------
	.section	.nv.shared.reserved.0,"aw",@nobits
	.weak		__nv_reservedSMEM_offset_0_alias
	.size		__nv_reservedSMEM_offset_0_alias, 0, 64
	.other		__nv_reservedSMEM_offset_0_alias,@"STO_CUDA_RESERVED_SHARED STV_DEFAULT"
__nv_reservedSMEM_offset_0_alias:
	.zero		0
	.zero		64


//--------------------- .nv.constant0._Z13dotProductGPUPfS_S_i --------------------------
	.section	.nv.constant0._Z13dotProductGPUPfS_S_i,"a",@progbits
	.sectionflags	@""
	.align	4
.nv.constant0._Z13dotProductGPUPfS_S_i:
	.zero		924


//--------------------- SYMBOLS --------------------------

	.type		.nv.reservedSmem.offset0,@object
	.size		.nv.reservedSmem.offset0,0x4
	.type		.nv.reservedSmem.cap,@object
	.size		.nv.reservedSmem.cap,0x4
